	.headerflags	@"EF_CUDA_TEXMODE_UNIFIED EF_CUDA_64BIT_ADDRESS EF_CUDA_ACCELERATORS EF_CUDA_SM90 EF_CUDA_VIRTUAL_SM(EF_CUDA_SM90)"
	.elftype	@"ET_EXEC"


//--------------------- .nv.info                  --------------------------
	.section	.nv.info,"",@"SHT_CUDA_INFO"
	.align	4


	//----- nvinfo : EIATTR_REGCOUNT
	.align		4
        /*0000*/ 	.byte	0x04, 0x2f
        /*0002*/ 	.short	(.L_1 - .L_0)
	.align		4
.L_0:
        /*0004*/ 	.word	index@(triton_poi_fused_max_pool2d_with_indices_4)
        /*0008*/ 	.word	0x00000030


	//----- nvinfo : EIATTR_MIN_STACK_SIZE
	.align		4
.L_1:
        /*000c*/ 	.byte	0x04, 0x12
        /*000e*/ 	.short	(.L_3 - .L_2)
	.align		4
.L_2:
        /*0010*/ 	.word	index@(triton_poi_fused_max_pool2d_with_indices_4)
        /*0014*/ 	.word	0x00000000


	//----- nvinfo : EIATTR_FRAME_SIZE
	.align		4
.L_3:
        /*0018*/ 	.byte	0x04, 0x11
        /*001a*/ 	.short	(.L_5 - .L_4)
	.align		4
.L_4:
        /*001c*/ 	.word	index@(triton_poi_fused_max_pool2d_with_indices_4)
        /*0020*/ 	.word	0x00000000


	//----- nvinfo : EIATTR_MIN_STACK_SIZE
	.align		4
.L_5:
        /*0024*/ 	.byte	0x04, 0x12
        /*0026*/ 	.short	(.L_7 - .L_6)
	.align		4
.L_6:
        /*0028*/ 	.word	index@(triton_poi_fused_max_pool2d_with_indices_4)
        /*002c*/ 	.word	0x00000000
.L_7:


//--------------------- .nv.info.triton_poi_fused_max_pool2d_with_indices_4 --------------------------
	.section	.nv.info.triton_poi_fused_max_pool2d_with_indices_4,"",@"SHT_CUDA_INFO"
	.sectionflags	@""
	.align	4


	//----- nvinfo : EIATTR_CUDA_API_VERSION
	.align		4
        /*0000*/ 	.byte	0x04, 0x37
        /*0002*/ 	.short	(.L_9 - .L_8)
.L_8:
        /*0004*/ 	.word	0x0000007c


	//----- nvinfo : EIATTR_KPARAM_INFO
	.align		4
.L_9:
        /*0008*/ 	.byte	0x04, 0x17
        /*000a*/ 	.short	(.L_11 - .L_10)
.L_10:
        /*000c*/ 	.word	0x00000000
        /*0010*/ 	.short	0x0003
        /*0012*/ 	.short	0x0018
        /*0014*/ 	.byte	0x00, 0xf0, 0x11, 0x00


	//----- nvinfo : EIATTR_KPARAM_INFO
	.align		4
.L_11:
        /*0018*/ 	.byte	0x04, 0x17
        /*001a*/ 	.short	(.L_13 - .L_12)
.L_12:
        /*001c*/ 	.word	0x00000000
        /*0020*/ 	.short	0x0002
        /*0022*/ 	.short	0x0010
        /*0024*/ 	.byte	0x00, 0xf4, 0x21, 0x00


	//----- nvinfo : EIATTR_KPARAM_INFO
	.align		4
.L_13:
        /*0028*/ 	.byte	0x04, 0x17
        /*002a*/ 	.short	(.L_15 - .L_14)
.L_14:
        /*002c*/ 	.word	0x00000000
        /*0030*/ 	.short	0x0001
        /*0032*/ 	.short	0x0008
        /*0034*/ 	.byte	0x00, 0xf4, 0x21, 0x00


	//----- nvinfo : EIATTR_KPARAM_INFO
	.align		4
.L_15:
        /*0038*/ 	.byte	0x04, 0x17
        /*003a*/ 	.short	(.L_17 - .L_16)
.L_16:
        /*003c*/ 	.word	0x00000000
        /*0040*/ 	.short	0x0000
        /*0042*/ 	.short	0x0000
        /*0044*/ 	.byte	0x00, 0xf4, 0x21, 0x00


	//----- nvinfo : EIATTR_SPARSE_MMA_MASK
	.align		4
.L_17:
        /*0048*/ 	.byte	0x03, 0x50
        /*004a*/ 	.short	0x0000


	//----- nvinfo : EIATTR_MAXREG_COUNT
	.align		4
        /*004c*/ 	.byte	0x03, 0x1b
        /*004e*/ 	.short	0x00ff


	//----- nvinfo : EIATTR_EXIT_INSTR_OFFSETS
	.align		4
        /*0050*/ 	.byte	0x04, 0x1c
        /*0052*/ 	.short	(.L_19 - .L_18)


	//   ....[0]....
.L_18:
        /*0054*/ 	.word	0x00001420


	//----- nvinfo : EIATTR_REQNTID
	.align		4
.L_19:
        /*0058*/ 	.byte	0x04, 0x10
        /*005a*/ 	.short	(.L_21 - .L_20)
.L_20:
        /*005c*/ 	.word	0x00000080
        /*0060*/ 	.word	0x00000001
        /*0064*/ 	.word	0x00000001


	//----- nvinfo : EIATTR_CBANK_PARAM_SIZE
	.align		4
.L_21:
        /*0068*/ 	.byte	0x03, 0x19
        /*006a*/ 	.short	0x001c


	//----- nvinfo : EIATTR_PARAM_CBANK
	.align		4
        /*006c*/ 	.byte	0x04, 0x0a
        /*006e*/ 	.short	(.L_23 - .L_22)
	.align		4
.L_22:
        /*0070*/ 	.word	index@(.nv.constant0.triton_poi_fused_max_pool2d_with_indices_4)
        /*0074*/ 	.short	0x0210
        /*0076*/ 	.short	0x001c


	//----- nvinfo : EIATTR_SW_WAR
	.align		4
.L_23:
        /*0078*/ 	.byte	0x04, 0x36
        /*007a*/ 	.short	(.L_25 - .L_24)
.L_24:
        /*007c*/ 	.word	0x00000008
.L_25:


//--------------------- .nv.callgraph             --------------------------
	.section	.nv.callgraph,"",@"SHT_CUDA_CALLGRAPH"
	.align	4
	.sectionentsize	8
	.align		4
        /*0000*/ 	.word	0x00000000
	.align		4
        /*0004*/ 	.word	0xffffffff
	.align		4
        /*0008*/ 	.word	0x00000000
	.align		4
        /*000c*/ 	.word	0xfffffffe
	.align		4
        /*0010*/ 	.word	0x00000000
	.align		4
        /*0014*/ 	.word	0xfffffffd
	.align		4
        /*0018*/ 	.word	0x00000000
	.align		4
        /*001c*/ 	.word	0xfffffffc


//--------------------- .text.triton_poi_fused_max_pool2d_with_indices_4 --------------------------
	.section	.text.triton_poi_fused_max_pool2d_with_indices_4,"ax",@progbits
	.sectionflags	@"SHF_BARRIERS=1"
	.align	128
        .global         triton_poi_fused_max_pool2d_with_indices_4
        .type           triton_poi_fused_max_pool2d_with_indices_4,@function
        .size           triton_poi_fused_max_pool2d_with_indices_4,(.L_x_1 - triton_poi_fused_max_pool2d_with_indices_4)
        .other          triton_poi_fused_max_pool2d_with_indices_4,@"STO_CUDA_ENTRY STV_DEFAULT"
triton_poi_fused_max_pool2d_with_indices_4:
.text.triton_poi_fused_max_pool2d_with_indices_4:
[----:B------:R-:W-:Y:S01]  /*0000*/  LDC R1, c[0x0][0x28] ;  /* 0x00000a00ff017b82 */ /* 0x000fe20000000800 */
[----:B------:R-:W1:Y:S07]  /*0010*/  S2R R3, SR_TID.X ;  /* 0x0000000000037919 */ /* 0x000e6e0000002100 */
[----:B------:R-:W2:Y:S01]  /*0020*/  LDC.64 R26, c[0x0][0x210] ;  /* 0x00008400ff1a7b82 */ /* 0x000ea20000000a00 */
[----:B------:R-:W-:Y:S01]  /*0030*/  ULDC.64 UR6, c[0x0][0x208] ;  /* 0x0000820000067ab9 */ /* 0x000fe20000000a00 */
[----:B------:R-:W3:Y:S06]  /*0040*/  S2R R2, SR_CTAID.X ;  /* 0x0000000000027919 */ /* 0x000eec0000002500 */
[----:B------:R-:W4:Y:S01]  /*0050*/  S2UR UR5, SR_CgaCtaId ;  /* 0x00000000000579c3 */ /* 0x000f220000008800 */
[----:B------:R-:W-:Y:S01]  /*0060*/  UMOV UR4, 0x400 ;  /* 0x0000040000047882 */ /* 0x000fe20000000000 */
[----:B------:R-:W-:Y:S01]  /*0070*/  ULDC.64 UR8, c[0x0][0x220] ;  /* 0x0000880000087ab9 */ /* 0x000fe20000000a00 */
[----:B-1----:R-:W-:-:S02]  /*0080*/  IMAD.SHL.U32 R39, R3, 0x8, RZ ;  /* 0x0000000803277824 */ /* 0x002fc400078e00ff */
[----:B---3--:R-:W-:-:S03]  /*0090*/  IMAD.SHL.U32 R0, R2, 0x400, RZ ;  /* 0x0000040002007824 */ /* 0x008fc600078e00ff */
[----:B------:R-:W-:Y:S02]  /*00a0*/  LOP3.LUT R39, R39, 0x3f8, RZ, 0xc0, !PT ;  /* 0x000003f827277812 */ /* 0x000fe400078ec0ff */
[----:B------:R-:W-:Y:S02]  /*00b0*/  SHF.R.S32.HI R34, RZ, 0x15, R2 ;  /* 0x00000015ff227819 */ /* 0x000fe40000011402 */
[----:B------:R-:W-:Y:S02]  /*00c0*/  LOP3.LUT R2, R0, R39, RZ, 0xfc, !PT ;  /* 0x0000002700027212 */ /* 0x000fe400078efcff */
[----:B------:R-:W-:Y:S02]  /*00d0*/  SGXT R34, R34, 0x1 ;  /* 0x000000012222781a */ /* 0x000fe40000000200 */
[----:B------:R-:W-:Y:S02]  /*00e0*/  SHF.R.S32.HI R5, RZ, 0x1f, R2 ;  /* 0x0000001fff057819 */ /* 0x000fe40000011402 */
[----:B------:R-:W-:-:S02]  /*00f0*/  LOP3.LUT R7, R0, 0x2, R39, 0xfe, !PT ;  /* 0x0000000200077812 */ /* 0x000fc400078efe27 */
[----:B------:R-:W-:Y:S02]  /*0100*/  LEA.HI R4, R5, R2, RZ, 0x5 ;  /* 0x0000000205047211 */ /* 0x000fe400078f28ff */
[----:B------:R-:W-:Y:S02]  /*0110*/  LOP3.LUT R9, R0, 0x3, R39, 0xfe, !PT ;  /* 0x0000000300097812 */ /* 0x000fe400078efe27 */
[----:B------:R-:W-:Y:S01]  /*0120*/  LEA.HI R6, R34, R7, RZ, 0x5 ;  /* 0x0000000722067211 */ /* 0x000fe200078f28ff */
[----:B------:R-:W-:Y:S01]  /*0130*/  IMAD.SHL.U32 R37, R4, 0x4, RZ ;  /* 0x0000000404257824 */ /* 0x000fe200078e00ff */
[----:B------:R-:W-:Y:S02]  /*0140*/  LEA.HI R8, R34, R9, RZ, 0x5 ;  /* 0x0000000922087211 */ /* 0x000fe400078f28ff */
[----:B------:R-:W-:Y:S02]  /*0150*/  LOP3.LUT R6, R6, 0x7fffffe0, RZ, 0xc0, !PT ;  /* 0x7fffffe006067812 */ /* 0x000fe400078ec0ff */
[----:B------:R-:W-:-:S02]  /*0160*/  LOP3.LUT R5, R0, 0x1, R39, 0xfe, !PT ;  /* 0x0000000100057812 */ /* 0x000fc400078efe27 */
[----:B------:R-:W-:Y:S01]  /*0170*/  LOP3.LUT R8, R8, 0x7fffffe0, RZ, 0xc0, !PT ;  /* 0x7fffffe008087812 */ /* 0x000fe200078ec0ff */
[----:B------:R-:W-:Y:S01]  /*0180*/  IMAD.IADD R14, R7, 0x1, -R6 ;  /* 0x00000001070e7824 */ /* 0x000fe200078e0a06 */
[----:B------:R-:W-:Y:S02]  /*0190*/  LOP3.LUT R37, R37, 0xffffff80, RZ, 0xc0, !PT ;  /* 0xffffff8025257812 */ /* 0x000fe400078ec0ff */
[----:B------:R-:W-:Y:S01]  /*01a0*/  LEA.HI R6, R34, R5, RZ, 0x5 ;  /* 0x0000000522067211 */ /* 0x000fe200078f28ff */
[----:B------:R-:W-:Y:S02]  /*01b0*/  IMAD.IADD R18, R9, 0x1, -R8 ;  /* 0x0000000109127824 */ /* 0x000fe400078e0a08 */
[--C-:B------:R-:W-:Y:S01]  /*01c0*/  IMAD R9, R14, 0x2, R37.reuse ;  /* 0x000000020e097824 */ /* 0x100fe200078e0225 */
[----:B------:R-:W-:Y:S01]  /*01d0*/  LOP3.LUT R6, R6, 0x7fffffe0, RZ, 0xc0, !PT ;  /* 0x7fffffe006067812 */ /* 0x000fe200078ec0ff */
[----:B------:R-:W-:Y:S02]  /*01e0*/  IMAD R21, R18, 0x2, R37 ;  /* 0x0000000212157824 */ /* 0x000fe400078e0225 */
[----:B--2---:R-:W-:-:S04]  /*01f0*/  IMAD.WIDE R8, R9, 0x4, R26 ;  /* 0x0000000409087825 */ /* 0x004fc800078e021a */
[----:B------:R-:W-:Y:S01]  /*0200*/  IMAD.IADD R38, R5, 0x1, -R6 ;  /* 0x0000000105267824 */ /* 0x000fe200078e0a06 */
[----:B------:R-:W2:Y:S01]  /*0210*/  LDG.E.EL R7, desc[UR6][R8.64] ;  /* 0x0000000608077981 */ /* 0x000ea2000c2e1900 */
[----:B------:R-:W-:-:S03]  /*0220*/  IMAD.WIDE R20, R21, 0x4, R26 ;  /* 0x0000000415147825 */ /* 0x000fc600078e021a */
[----:B------:R-:W2:Y:S01]  /*0230*/  LDG.E.EL R6, desc[UR6][R8.64+0x4] ;  /* 0x0000040608067981 */ /* 0x000ea2000c2e1900 */
[----:B------:R-:W-:Y:S01]  /*0240*/  IMAD R11, R38, 0x2, R37 ;  /* 0x00000002260b7824 */ /* 0x000fe200078e0225 */
[----:B------:R-:W-:Y:S02]  /*0250*/  LOP3.LUT R17, R37, 0x40, RZ, 0xfc, !PT ;  /* 0x0000004025117812 */ /* 0x000fe400078efcff */
[----:B------:R-:W3:Y:S01]  /*0260*/  LDG.E.EL R19, desc[UR6][R20.64] ;  /* 0x0000000614137981 */ /* 0x000ee2000c2e1900 */
[----:B------:R-:W-:-:S03]  /*0270*/  IMAD.WIDE R10, R11, 0x4, R26 ;  /* 0x000000040b0a7825 */ /* 0x000fc600078e021a */
[----:B------:R-:W3:Y:S01]  /*0280*/  LDG.E.EL R30, desc[UR6][R20.64+0x4] ;  /* 0x00000406141e7981 */ /* 0x000ee2000c2e1900 */
[----:B------:R-:W-:-:S03]  /*0290*/  IMAD R23, R14, 0x2, R17 ;  /* 0x000000020e177824 */ /* 0x000fc600078e0211 */
[----:B------:R-:W5:Y:S01]  /*02a0*/  LDG.E.EL R15, desc[UR6][R10.64] ;  /* 0x000000060a0f7981 */ /* 0x000f62000c2e1900 */
[----:B------:R-:W-:-:S03]  /*02b0*/  IMAD.WIDE R22, R23, 0x4, R26 ;  /* 0x0000000417167825 */ /* 0x000fc600078e021a */
[----:B------:R-:W5:Y:S01]  /*02c0*/  LDG.E.EL R29, desc[UR6][R10.64+0x4] ;  /* 0x000004060a1d7981 */ /* 0x000f62000c2e1900 */
[--C-:B------:R-:W-:Y:S02]  /*02d0*/  IMAD R25, R18, 0x2, R17.reuse ;  /* 0x0000000212197824 */ /* 0x100fe400078e0211 */
[----:B------:R-:W-:Y:S01]  /*02e0*/  IMAD R45, R38, 0x2, R17 ;  /* 0x00000002262d7824 */ /* 0x000fe200078e0211 */
[----:B------:R-:W4:Y:S01]  /*02f0*/  LDG.E.EL R13, desc[UR6][R22.64] ;  /* 0x00000006160d7981 */ /* 0x000f22000c2e1900 */
[----:B------:R-:W-:Y:S01]  /*0300*/  IMAD.WIDE R24, R25, 0x4, R26 ;  /* 0x0000000419187825 */ /* 0x000fe200078e021a */
[----:B------:R-:W-:-:S03]  /*0310*/  LOP3.LUT R5, R4, 0x7fffffe0, RZ, 0xc0, !PT ;  /* 0x7fffffe004057812 */ /* 0x000fc600078ec0ff */
[----:B------:R-:W-:Y:S01]  /*0320*/  IMAD.WIDE R44, R45, 0x4, R26 ;  /* 0x000000042d2c7825 */ /* 0x000fe200078e021a */
[----:B------:R-:W4:Y:S03]  /*0330*/  LDG.E.EL R8, desc[UR6][R24.64] ;  /* 0x0000000618087981 */ /* 0x000f26000c2e1900 */
[----:B------:R-:W-:Y:S02]  /*0340*/  IMAD.IADD R12, R2, 0x1, -R5 ;  /* 0x00000001020c7824 */ /* 0x000fe400078e0a05 */
[----:B------:R-:W4:Y:S02]  /*0350*/  LDG.E.EL R44, desc[UR6][R44.64] ;  /* 0x000000062c2c7981 */ /* 0x000f24000c2e1900 */
[----:B------:R-:W-:-:S04]  /*0360*/  IMAD R5, R12, 0x2, R37 ;  /* 0x000000020c057824 */ /* 0x000fc800078e0225 */
[----:B------:R-:W-:-:S05]  /*0370*/  IMAD.WIDE R4, R5, 0x4, R26 ;  /* 0x0000000405047825 */ /* 0x000fca00078e021a */
[----:B------:R-:W4:Y:S04]  /*0380*/  LDG.E.EL R9, desc[UR6][R4.64] ;  /* 0x0000000604097981 */ /* 0x000f28000c2e1900 */
[----:B------:R1:W4:Y:S02]  /*0390*/  LDG.E.EL R28, desc[UR6][R4.64+0x4] ;  /* 0x00000406041c7981 */ /* 0x000324000c2e1900 */
[----:B01----:R-:W-:-:S04]  /*03a0*/  IMAD R5, R12, 0x2, R17 ;  /* 0x000000020c057824 */ /* 0x003fc800078e0211 */
[----:B------:R-:W-:-:S05]  /*03b0*/  IMAD.WIDE R4, R5, 0x4, R26 ;  /* 0x0000000405047825 */ /* 0x000fca00078e021a */
[----:B------:R0:W4:Y:S02]  /*03c0*/  LDG.E.EL R31, desc[UR6][R4.64] ;  /* 0x00000006041f7981 */ /* 0x000124000c2e1900 */
[----:B0-----:R-:W-:Y:S02]  /*03d0*/  LOP3.LUT R5, R37, 0x40, RZ, 0xfc, !PT ;  /* 0x0000004025057812 */ /* 0x001fe400078efcff */
[C---:B--2---:R-:W-:Y:S02]  /*03e0*/  FSETP.GT.AND P3, PT, R6.reuse, R7, PT ;  /* 0x000000070600720b */ /* 0x044fe40003f64000 */
[----:B------:R-:W-:Y:S02]  /*03f0*/  FSETP.NAN.AND P0, PT, R6, R6, PT ;  /* 0x000000060600720b */ /* 0x000fe40003f08000 */
[----:B---3--:R-:W-:Y:S02]  /*0400*/  FSETP.GT.AND P2, PT, R30, R19, PT ;  /* 0x000000131e00720b */ /* 0x008fe40003f44000 */
[----:B------:R-:W-:-:S07]  /*0410*/  P2R R16, PR, RZ, 0x8 ;  /* 0x00000008ff107803 */ /* 0x000fce0000000000 */
[----:B------:R-:W-:Y:S02]  /*0420*/  @!P3 SEL R6, R6, R7, P0 ;  /* 0x000000070606b207 */ /* 0x000fe40000000000 */
[C---:B-----5:R-:W-:Y:S02]  /*0430*/  FSETP.GT.AND P1, PT, R29.reuse, R15, PT ;  /* 0x0000000f1d00720b */ /* 0x060fe40003f24000 */
[----:B------:R-:W-:Y:S02]  /*0440*/  FSETP.NAN.AND P0, PT, R30, R30, PT ;  /* 0x0000001e1e00720b */ /* 0x000fe40003f08000 */
[----:B----4-:R-:W-:Y:S02]  /*0450*/  FSETP.GEU.AND P3, PT, R6, R13, PT ;  /* 0x0000000d0600720b */ /* 0x010fe40003f6e000 */
[----:B------:R-:W-:Y:S02]  /*0460*/  @!P2 SEL R30, R30, R19, P0 ;  /* 0x000000131e1ea207 */ /* 0x000fe40000000000 */
[----:B------:R-:W-:-:S02]  /*0470*/  FSETP.NAN.AND P0, PT, R29, R29, PT ;  /* 0x0000001d1d00720b */ /* 0x000fc40003f08000 */
[----:B------:R-:W-:Y:S02]  /*0480*/  P2R R25, PR, RZ, 0x4 ;  /* 0x00000004ff197803 */ /* 0x000fe40000000000 */
[----:B------:R-:W-:Y:S02]  /*0490*/  FSETP.GEU.AND P2, PT, R30, R8, PT ;  /* 0x000000081e00720b */ /* 0x000fe40003f4e000 */
[----:B------:R-:W-:Y:S02]  /*04a0*/  @!P1 SEL R29, R29, R15, P0 ;  /* 0x0000000f1d1d9207 */ /* 0x000fe40000000000 */
[----:B------:R-:W-:Y:S02]  /*04b0*/  P2R R24, PR, RZ, 0x2 ;  /* 0x00000002ff187803 */ /* 0x000fe40000000000 */
[----:B------:R-:W-:Y:S02]  /*04c0*/  FSETP.NAN.AND P0, PT, R13, R13, PT ;  /* 0x0000000d0d00720b */ /* 0x000fe40003f08000 */
[----:B------:R-:W-:-:S02]  /*04d0*/  FSETP.GEU.AND P1, PT, R29, R44, PT ;  /* 0x0000002c1d00720b */ /* 0x000fc40003f2e000 */
[----:B------:R-:W-:Y:S02]  /*04e0*/  @P3 SEL R13, R13, R6, P0 ;  /* 0x000000060d0d3207 */ /* 0x000fe40000000000 */
[----:B------:R-:W-:-:S04]  /*04f0*/  FSETP.NAN.AND P0, PT, R8, R8, PT ;  /* 0x000000080800720b */ /* 0x000fc80003f08000 */
[----:B------:R-:W-:Y:S02]  /*0500*/  @P2 SEL R8, R8, R30, P0 ;  /* 0x0000001e08082207 */ /* 0x000fe40000000000 */
[C---:B------:R-:W-:Y:S02]  /*0510*/  FSETP.NAN.AND P0, PT, R44.reuse, R44, PT ;  /* 0x0000002c2c00720b */ /* 0x040fe40003f08000 */
[----:B------:R-:W-:Y:S02]  /*0520*/  P2R R10, PR, RZ, 0x2 ;  /* 0x00000002ff0a7803 */ /* 0x000fe40000000000 */
[----:B------:R-:W-:Y:S02]  /*0530*/  @P1 SEL R44, R44, R29, P0 ;  /* 0x0000001d2c2c1207 */ /* 0x000fe40000000000 */
[----:B------:R-:W-:Y:S02]  /*0540*/  FSETP.GT.AND P1, PT, R28, R9, PT ;  /* 0x000000091c00720b */ /* 0x000fe40003f24000 */
[----:B------:R-:W-:-:S02]  /*0550*/  LOP3.LUT R7, R0, 0x4, R39, 0xfe, !PT ;  /* 0x0000000400077812 */ /* 0x000fc400078efe27 */
[----:B------:R-:W-:Y:S02]  /*0560*/  FSETP.NAN.AND P0, PT, R28, R28, PT ;  /* 0x0000001c1c00720b */ /* 0x000fe40003f08000 */
[----:B------:R-:W-:-:S04]  /*0570*/  LEA.HI R6, R34, R7, RZ, 0x5 ;  /* 0x0000000722067211 */ /* 0x000fc800078f28ff */
[----:B------:R-:W-:-:S03]  /*0580*/  LOP3.LUT R6, R6, 0x7fffffe0, RZ, 0xc0, !PT ;  /* 0x7fffffe006067812 */ /* 0x000fc600078ec0ff */
[----:B------:R-:W-:Y:S02]  /*0590*/  @!P1 SEL R28, R28, R9, P0 ;  /* 0x000000091c1c9207 */ /* 0x000fe40000000000 */
[----:B------:R-:W-:Y:S01]  /*05a0*/  P2R R23, PR, RZ, 0x2 ;  /* 0x00000002ff177803 */ /* 0x000fe20000000000 */
[----:B------:R-:W-:Y:S01]  /*05b0*/  IMAD.IADD R30, R7, 0x1, -R6 ;  /* 0x00000001071e7824 */ /* 0x000fe200078e0a06 */
[----:B------:R-:W-:-:S03]  /*05c0*/  FSETP.GEU.AND P1, PT, R28, R31, PT ;  /* 0x0000001f1c00720b */ /* 0x000fc60003f2e000 */
[----:B------:R-:W-:Y:S01]  /*05d0*/  IMAD R7, R30, 0x2, R37 ;  /* 0x000000021e077824 */ /* 0x000fe200078e0225 */
[----:B------:R-:W-:-:S03]  /*05e0*/  FSETP.NAN.AND P0, PT, R31, R31, PT ;  /* 0x0000001f1f00720b */ /* 0x000fc60003f08000 */
[----:B------:R-:W-:-:S05]  /*05f0*/  IMAD.WIDE R6, R7, 0x4, R26 ;  /* 0x0000000407067825 */ /* 0x000fca00078e021a */
[----:B------:R-:W2:Y:S01]  /*0600*/  LDG.E.EL R9, desc[UR6][R6.64] ;  /* 0x0000000606097981 */ /* 0x000ea2000c2e1900 */
[----:B------:R-:W-:-:S03]  /*0610*/  @P1 SEL R31, R31, R28, P0 ;  /* 0x0000001c1f1f1207 */ /* 0x000fc60000000000 */
[----:B------:R0:W2:Y:S01]  /*0620*/  LDG.E.EL R28, desc[UR6][R6.64+0x4] ;  /* 0x00000406061c7981 */ /* 0x0000a2000c2e1900 */
[----:B------:R-:W-:-:S04]  /*0630*/  IMAD R5, R30, 0x2, R5 ;  /* 0x000000021e057824 */ /* 0x000fc800078e0205 */
[----:B------:R-:W-:-:S05]  /*0640*/  IMAD.WIDE R4, R5, 0x4, R26 ;  /* 0x0000000405047825 */ /* 0x000fca00078e021a */
[----:B------:R-:W3:Y:S01]  /*0650*/  LDG.E.EL R29, desc[UR6][R4.64] ;  /* 0x00000006041d7981 */ /* 0x000ee2000c2e1900 */
[----:B------:R-:W-:Y:S02]  /*0660*/  P2R R32, PR, RZ, 0x2 ;  /* 0x00000002ff207803 */ /* 0x000fe40000000000 */
[----:B0-----:R-:W-:-:S04]  /*0670*/  LOP3.LUT R7, R0, 0x5, R39, 0xfe, !PT ;  /* 0x0000000500077812 */ /* 0x001fc800078efe27 */
[----:B------:R-:W-:-:S04]  /*0680*/  LEA.HI R6, R34, R7, RZ, 0x5 ;  /* 0x0000000722067211 */ /* 0x000fc800078f28ff */
[----:B------:R-:W-:Y:S02]  /*0690*/  LOP3.LUT R6, R6, 0x7fffffe0, RZ, 0xc0, !PT ;  /* 0x7fffffe006067812 */ /* 0x000fe400078ec0ff */
[C---:B--2---:R-:W-:Y:S02]  /*06a0*/  FSETP.GT.AND P1, PT, R28.reuse, R9, PT ;  /* 0x000000091c00720b */ /* 0x044fe40003f24000 */
[----:B------:R-:W-:Y:S02]  /*06b0*/  FSETP.NAN.AND P0, PT, R28, R28, PT ;  /* 0x0000001c1c00720b */ /* 0x000fe40003f08000 */
[----:B------:R-:W-:-:S09]  /*06c0*/  P2R R22, PR, RZ, 0x2 ;  /* 0x00000002ff167803 */ /* 0x000fd20000000000 */
[----:B------:R-:W-:-:S04]  /*06d0*/  @!P1 SEL R28, R28, R9, P0 ;  /* 0x000000091c1c9207 */ /* 0x000fc80000000000 */
[-C--:B---3--:R-:W-:Y:S02]  /*06e0*/  FSETP.GEU.AND P1, PT, R28, R29.reuse, PT ;  /* 0x0000001d1c00720b */ /* 0x088fe40003f2e000 */
[----:B------:R-:W-:-:S11]  /*06f0*/  FSETP.NAN.AND P0, PT, R29, R29, PT ;  /* 0x0000001d1d00720b */ /* 0x000fd60003f08000 */
[----:B------:R-:W-:Y:S01]  /*0700*/  @P1 SEL R29, R29, R28, P0 ;  /* 0x0000001c1d1d1207 */ /* 0x000fe20000000000 */
[----:B------:R-:W-:-:S04]  /*0710*/  IMAD.IADD R28, R7, 0x1, -R6 ;  /* 0x00000001071c7824 */ /* 0x000fc800078e0a06 */
[----:B------:R-:W-:-:S04]  /*0720*/  IMAD R7, R28, 0x2, R37 ;  /* 0x000000021c077824 */ /* 0x000fc800078e0225 */
[----:B------:R-:W-:-:S05]  /*0730*/  IMAD.WIDE R6, R7, 0x4, R26 ;  /* 0x0000000407067825 */ /* 0x000fca00078e021a */
[----:B------:R-:W2:Y:S04]  /*0740*/  LDG.E.EL R9, desc[UR6][R6.64] ;  /* 0x0000000606097981 */ /* 0x000ea8000c2e1900 */
[----:B------:R0:W2:Y:S01]  /*0750*/  LDG.E.EL R15, desc[UR6][R6.64+0x4] ;  /* 0x00000406060f7981 */ /* 0x0000a2000c2e1900 */
[----:B------:R-:W-:-:S04]  /*0760*/  IMAD R5, R28, 0x2, R17 ;  /* 0x000000021c057824 */ /* 0x000fc800078e0211 */
[----:B------:R-:W-:-:S05]  /*0770*/  IMAD.WIDE R4, R5, 0x4, R26 ;  /* 0x0000000405047825 */ /* 0x000fca00078e021a */
[----:B------:R-:W3:Y:S01]  /*0780*/  LDG.E.EL R40, desc[UR6][R4.64] ;  /* 0x0000000604287981 */ /* 0x000ee2000c2e1900 */
[----:B------:R-:W-:Y:S02]  /*0790*/  P2R R36, PR, RZ, 0x2 ;  /* 0x00000002ff247803 */ /* 0x000fe40000000000 */
[----:B------:R-:W-:-:S05]  /*07a0*/  LOP3.LUT R33, R37, 0x41, RZ, 0xfc, !PT ;  /* 0x0000004125217812 */ /* 0x000fca00078efcff */
[----:B0-----:R-:W-:-:S04]  /*07b0*/  IMAD R7, R18, 0x2, R33 ;  /* 0x0000000212077824 */ /* 0x001fc800078e0221 */
[----:B------:R-:W-:Y:S01]  /*07c0*/  IMAD.WIDE R6, R7, 0x4, R26 ;  /* 0x0000000407067825 */ /* 0x000fe200078e021a */
[C---:B--2---:R-:W-:Y:S02]  /*07d0*/  FSETP.GT.AND P1, PT, R15.reuse, R9, PT ;  /* 0x000000090f00720b */ /* 0x044fe40003f24000 */
[----:B------:R-:W-:-:S11]  /*07e0*/  FSETP.NAN.AND P0, PT, R15, R15, PT ;  /* 0x0000000f0f00720b */ /* 0x000fd60003f08000 */
[----:B------:R-:W-:-:S04]  /*07f0*/  @!P1 SEL R15, R15, R9, P0 ;  /* 0x000000090f0f9207 */ /* 0x000fc80000000000 */
[-C--:B---3--:R-:W-:Y:S02]  /*0800*/  FSETP.GEU.AND P0, PT, R15, R40.reuse, PT ;  /* 0x000000280f00720b */ /* 0x088fe40003f0e000 */
[----:B------:R-:W-:Y:S02]  /*0810*/  P2R R21, PR, RZ, 0x2 ;  /* 0x00000002ff157803 */ /* 0x000fe40000000000 */
[----:B------:R-:W-:-:S09]  /*0820*/  FSETP.NAN.AND P1, PT, R40, R40, PT ;  /* 0x000000282800720b */ /* 0x000fd20003f28000 */
[----:B------:R-:W-:Y:S02]  /*0830*/  @P0 SEL R40, R40, R15, P1 ;  /* 0x0000000f28280207 */ /* 0x000fe40000800000 */
[----:B------:R-:W2:Y:S01]  /*0840*/  LDG.E.EL R15, desc[UR6][R6.64] ;  /* 0x00000006060f7981 */ /* 0x000ea2000c2e1900 */
[----:B------:R-:W-:Y:S01]  /*0850*/  P2R R11, PR, RZ, 0x4 ;  /* 0x00000004ff0b7803 */ /* 0x000fe20000000000 */
[----:B------:R-:W-:Y:S01]  /*0860*/  IMAD R9, R14, 0x2, R33 ;  /* 0x000000020e097824 */ /* 0x000fe200078e0221 */
[-C--:B--2---:R-:W-:Y:S02]  /*0870*/  FSETP.GEU.AND P2, PT, R8, R15.reuse, PT ;  /* 0x0000000f0800720b */ /* 0x084fe40003f4e000 */
[----:B------:R-:W-:-:S11]  /*0880*/  FSETP.NAN.AND P1, PT, R15, R15, PT ;  /* 0x0000000f0f00720b */ /* 0x000fd60003f28000 */
[----:B------:R-:W-:Y:S01]  /*0890*/  @P2 SEL R15, R15, R8, P1 ;  /* 0x000000080f0f2207 */ /* 0x000fe20000800000 */
[----:B------:R-:W-:-:S05]  /*08a0*/  IMAD.WIDE R8, R9, 0x4, R26 ;  /* 0x0000000409087825 */ /* 0x000fca00078e021a */
[----:B------:R-:W2:Y:S01]  /*08b0*/  LDG.E.EL R14, desc[UR6][R8.64] ;  /* 0x00000006080e7981 */ /* 0x000ea2000c2e1900 */
[----:B------:R-:W-:-:S04]  /*08c0*/  LOP3.LUT R5, R0, 0x6, R39, 0xfe, !PT ;  /* 0x0000000600057812 */ /* 0x000fc800078efe27 */
[----:B------:R-:W-:-:S04]  /*08d0*/  LEA.HI R6, R34, R5, RZ, 0x5 ;  /* 0x0000000522067211 */ /* 0x000fc800078f28ff */
[----:B------:R-:W-:Y:S02]  /*08e0*/  LOP3.LUT R6, R6, 0x7fffffe0, RZ, 0xc0, !PT ;  /* 0x7fffffe006067812 */ /* 0x000fe400078ec0ff */
[----:B------:R-:W-:-:S03]  /*08f0*/  P2R R4, PR, RZ, 0x1 ;  /* 0x00000001ff047803 */ /* 0x000fc60000000000 */
[----:B------:R-:W-:-:S04]  /*0900*/  IMAD.IADD R42, R5, 0x1, -R6 ;  /* 0x00000001052a7824 */ /* 0x000fc800078e0a06 */
[----:B------:R-:W-:-:S04]  /*0910*/  IMAD R7, R42, 0x2, R37 ;  /* 0x000000022a077824 */ /* 0x000fc800078e0225 */
[----:B------:R-:W-:-:S05]  /*0920*/  IMAD.WIDE R6, R7, 0x4, R26 ;  /* 0x0000000407067825 */ /* 0x000fca00078e021a */
[----:B------:R-:W3:Y:S01]  /*0930*/  LDG.E.EL R41, desc[UR6][R6.64+0x4] ;  /* 0x0000040606297981 */ /* 0x000ee2000c2e1900 */
[-C--:B--2---:R-:W-:Y:S02]  /*0940*/  FSETP.GEU.AND P0, PT, R13, R14.reuse, PT ;  /* 0x0000000e0d00720b */ /* 0x084fe40003f0e000 */
[----:B------:R-:W-:-:S11]  /*0950*/  FSETP.NAN.AND P1, PT, R14, R14, PT ;  /* 0x0000000e0e00720b */ /* 0x000fd60003f28000 */
[----:B------:R-:W-:Y:S02]  /*0960*/  @P0 SEL R14, R14, R13, P1 ;  /* 0x0000000d0e0e0207 */ /* 0x000fe40000800000 */
[----:B------:R-:W2:Y:S01]  /*0970*/  LDG.E.EL R13, desc[UR6][R6.64] ;  /* 0x00000006060d7981 */ /* 0x000ea2000c2e1900 */
[----:B------:R-:W-:Y:S01]  /*0980*/  P2R R19, PR, RZ, 0x1 ;  /* 0x00000001ff137803 */ /* 0x000fe20000000000 */
[----:B------:R-:W-:-:S04]  /*0990*/  IMAD R9, R38, 0x2, R33 ;  /* 0x0000000226097824 */ /* 0x000fc800078e0221 */
[----:B------:R-:W-:Y:S01]  /*09a0*/  IMAD.WIDE R8, R9, 0x4, R26 ;  /* 0x0000000409087825 */ /* 0x000fe200078e021a */
[C---:B---3--:R-:W-:Y:S02]  /*09b0*/  FSETP.NAN.AND P1, PT, R41.reuse, R41, PT ;  /* 0x000000292900720b */ /* 0x048fe40003f28000 */
[----:B--2---:R-:W-:-:S13]  /*09c0*/  FSETP.GT.AND P0, PT, R41, R13, PT ;  /* 0x0000000d2900720b */ /* 0x004fda0003f04000 */
[----:B------:R-:W-:Y:S02]  /*09d0*/  @!P0 SEL R41, R41, R13, P1 ;  /* 0x0000000d29298207 */ /* 0x000fe40000800000 */
[----:B------:R0:W2:Y:S01]  /*09e0*/  LDG.E.EL R13, desc[UR6][R8.64] ;  /* 0x00000006080d7981 */ /* 0x0000a2000c2e1900 */
[----:B------:R-:W-:-:S04]  /*09f0*/  LOP3.LUT R39, R0, 0x7, R39, 0xfe, !PT ;  /* 0x0000000700277812 */ /* 0x000fc800078efe27 */
[----:B------:R-:W-:-:S04]  /*0a00*/  LEA.HI R34, R34, R39, RZ, 0x5 ;  /* 0x0000002722227211 */ /* 0x000fc800078f28ff */
[----:B------:R-:W-:Y:S01]  /*0a10*/  LOP3.LUT R34, R34, 0x7fffffe0, RZ, 0xc0, !PT ;  /* 0x7fffffe022227812 */ /* 0x000fe200078ec0ff */
[----:B------:R-:W-:Y:S01]  /*0a20*/  IMAD R35, R42, 0x2, R17 ;  /* 0x000000022a237824 */ /* 0x000fe200078e0211 */
[----:B------:R-:W-:-:S03]  /*0a30*/  P2R R5, PR, RZ, 0x1 ;  /* 0x00000001ff057803 */ /* 0x000fc60000000000 */
[----:B------:R-:W-:Y:S02]  /*0a40*/  IMAD.IADD R34, R39, 0x1, -R34 ;  /* 0x0000000127227824 */ /* 0x000fe400078e0a22 */
[----:B------:R-:W-:-:S04]  /*0a50*/  IMAD.WIDE R6, R35, 0x4, R26 ;  /* 0x0000000423067825 */ /* 0x000fc800078e021a */
[----:B0-----:R-:W-:Y:S01]  /*0a60*/  IMAD R9, R34, 0x2, R37 ;  /* 0x0000000222097824 */ /* 0x001fe200078e0225 */
[----:B------:R-:W3:Y:S03]  /*0a70*/  LDG.E.EL R35, desc[UR6][R6.64] ;  /* 0x0000000606237981 */ /* 0x000ee6000c2e1900 */
[----:B------:R-:W-:-:S05]  /*0a80*/  IMAD.WIDE R8, R9, 0x4, R26 ;  /* 0x0000000409087825 */ /* 0x000fca00078e021a */
[----:B------:R-:W4:Y:S01]  /*0a90*/  LDG.E.EL R37, desc[UR6][R8.64+0x4] ;  /* 0x0000040608257981 */ /* 0x000f22000c2e1900 */
[-C--:B--2---:R-:W-:Y:S02]  /*0aa0*/  FSETP.GEU.AND P0, PT, R44, R13.reuse, PT ;  /* 0x0000000d2c00720b */ /* 0x084fe40003f0e000 */
[----:B------:R-:W-:-:S11]  /*0ab0*/  FSETP.NAN.AND P1, PT, R13, R13, PT ;  /* 0x0000000d0d00720b */ /* 0x000fd60003f28000 */
[----:B------:R-:W-:Y:S02]  /*0ac0*/  @P0 SEL R13, R13, R44, P1 ;  /* 0x0000002c0d0d0207 */ /* 0x000fe40000800000 */
[----:B------:R-:W2:Y:S01]  /*0ad0*/  LDG.E.EL R44, desc[UR6][R8.64] ;  /* 0x00000006082c7981 */ /* 0x000ea2000c2e1900 */
[----:B------:R-:W-:Y:S02]  /*0ae0*/  P2R R38, PR, RZ, 0x1 ;  /* 0x00000001ff267803 */ /* 0x000fe40000000000 */
[-C--:B---3--:R-:W-:Y:S02]  /*0af0*/  FSETP.GEU.AND P1, PT, R41, R35.reuse, PT ;  /* 0x000000232900720b */ /* 0x088fe40003f2e000 */
[----:B------:R-:W-:Y:S02]  /*0b00*/  P2R R18, PR, RZ, 0x4 ;  /* 0x00000004ff127803 */ /* 0x000fe40000000000 */
[----:B------:R-:W-:-:S09]  /*0b10*/  FSETP.NAN.AND P2, PT, R35, R35, PT ;  /* 0x000000232300720b */ /* 0x000fd20003f48000 */
[----:B------:R-:W-:Y:S02]  /*0b20*/  @P1 SEL R35, R35, R41, P2 ;  /* 0x0000002923231207 */ /* 0x000fe40001000000 */
[C---:B----4-:R-:W-:Y:S02]  /*0b30*/  FSETP.NAN.AND P2, PT, R37.reuse, R37, PT ;  /* 0x000000252500720b */ /* 0x050fe40003f48000 */
[----:B------:R-:W-:Y:S01]  /*0b40*/  P2R R20, PR, RZ, 0x8 ;  /* 0x00000008ff147803 */ /* 0x000fe20000000000 */
[----:B------:R-:W-:Y:S01]  /*0b50*/  IMAD R17, R34, 0x2, R17 ;  /* 0x0000000222117824 */ /* 0x000fe200078e0211 */
[----:B--2---:R-:W-:-:S04]  /*0b60*/  FSETP.GT.AND P0, PT, R37, R44, PT ;  /* 0x0000002c2500720b */ /* 0x004fc80003f04000 */
[----:B------:R-:W-:-:S09]  /*0b70*/  P2R R7, PR, RZ, 0x1 ;  /* 0x00000001ff077803 */ /* 0x000fd20000000000 */
[----:B------:R-:W-:Y:S02]  /*0b80*/  @!P0 SEL R37, R37, R44, P2 ;  /* 0x0000002c25258207 */ /* 0x000fe40001000000 */
[----:B------:R-:W-:-:S04]  /*0b90*/  ISETP.NE.AND P0, PT, R36, RZ, PT ;  /* 0x000000ff2400720c */ /* 0x000fc80003f05270 */
[----:B------:R-:W-:Y:S02]  /*0ba0*/  P2R R8, PR, RZ, 0x1 ;  /* 0x00000001ff087803 */ /* 0x000fe40000000000 */
        /* <DEDUP_REMOVED lines=18> */
[----:B------:R-:W-:Y:S01]  /*0cd0*/  ISETP.NE.AND P0, PT, R16, RZ, PT ;  /* 0x000000ff1000720c */ /* 0x000fe20003f05270 */
[----:B------:R-:W-:-:S05]  /*0ce0*/  IMAD.WIDE R16, R17, 0x4, R26 ;  /* 0x0000000411107825 */ /* 0x000fca00078e021a */
[----:B------:R-:W2:Y:S02]  /*0cf0*/  LDG.E.EL R36, desc[UR6][R16.64] ;  /* 0x0000000610247981 */ /* 0x000ea4000c2e1900 */
[-C--:B--2---:R-:W-:Y:S02]  /*0d00*/  FSETP.GEU.AND P2, PT, R37, R36.reuse, PT ;  /* 0x000000242500720b */ /* 0x084fe40003f4e000 */
[----:B------:R-:W-:-:S11]  /*0d10*/  FSETP.NAN.AND P3, PT, R36, R36, PT ;  /* 0x000000242400720b */ /* 0x000fd60003f68000 */
[----:B------:R-:W-:Y:S02]  /*0d20*/  @P2 SEL R36, R36, R37, P3 ;  /* 0x0000002524242207 */ /* 0x000fe40001800000 */
[----:B------:R-:W-:Y:S02]  /*0d30*/  P2R R37, PR, RZ, 0x4 ;  /* 0x00000004ff257803 */ /* 0x000fe40000000000 */
[----:B------:R-:W-:-:S04]  /*0d40*/  ISETP.NE.AND P2, PT, R38, RZ, PT ;  /* 0x000000ff2600720c */ /* 0x000fc80003f45270 */
[----:B------:R-:W-:Y:S02]  /*0d50*/  P2R R38, PR, RZ, 0x4 ;  /* 0x00000004ff267803 */ /* 0x000fe40000000000 */
[----:B------:R-:W-:Y:S01]  /*0d60*/  ISETP.NE.AND P2, PT, R19, RZ, PT ;  /* 0x000000ff1300720c */ /* 0x000fe20003f45270 */
[----:B------:R-:W-:-:S03]  /*0d70*/  IMAD R19, R12, 0x2, R33 ;  /* 0x000000020c137824 */ /* 0x000fc600078e0221 */
[----:B------:R-:W-:Y:S02]  /*0d80*/  P2R R39, PR, RZ, 0x4 ;  /* 0x00000004ff277803 */ /* 0x000fe40000000000 */
[----:B------:R-:W-:Y:S01]  /*0d90*/  ISETP.NE.AND P2, PT, R18, RZ, PT ;  /* 0x000000ff1200720c */ /* 0x000fe20003f45270 */
[----:B------:R-:W-:-:S05]  /*0da0*/  IMAD.WIDE R18, R19, 0x4, R26 ;  /* 0x0000000413127825 */ /* 0x000fca00078e021a */
[----:B------:R-:W2:Y:S01]  /*0db0*/  LDG.E.EL R12, desc[UR6][R18.64] ;  /* 0x00000006120c7981 */ /* 0x000ea2000c2e1900 */
[----:B------:R-:W-:Y:S02]  /*0dc0*/  P2R R6, PR, RZ, 0x2 ;  /* 0x00000002ff067803 */ /* 0x000fe40000000000 */
[-C--:B--2---:R-:W-:Y:S02]  /*0dd0*/  FSETP.GEU.AND P1, PT, R31, R12.reuse, PT ;  /* 0x0000000c1f00720b */ /* 0x084fe40003f2e000 */
[----:B------:R-:W-:-:S11]  /*0de0*/  FSETP.NAN.AND P3, PT, R12, R12, PT ;  /* 0x0000000c0c00720b */ /* 0x000fd60003f68000 */
[----:B------:R-:W-:Y:S01]  /*0df0*/  @P1 SEL R12, R12, R31, P3 ;  /* 0x0000001f0c0c1207 */ /* 0x000fe20001800000 */
[----:B------:R-:W-:-:S04]  /*0e00*/  IMAD R31, R30, 0x2, R33 ;  /* 0x000000021e1f7824 */ /* 0x000fc800078e0221 */
[----:B------:R-:W-:-:S05]  /*0e10*/  IMAD.WIDE R30, R31, 0x4, R26 ;  /* 0x000000041f1e7825 */ /* 0x000fca00078e021a */
[----:B------:R0:W2:Y:S01]  /*0e20*/  LDG.E.EL R16, desc[UR6][R30.64] ;  /* 0x000000061e107981 */ /* 0x0000a2000c2e1900 */
[----:B------:R-:W-:-:S04]  /*0e30*/  IMAD R19, R42, 0x2, R33 ;  /* 0x000000022a137824 */ /* 0x000fc800078e0221 */
[----:B0-----:R-:W-:-:S05]  /*0e40*/  IMAD.WIDE R30, R19, 0x4, R26 ;  /* 0x00000004131e7825 */ /* 0x001fca00078e021a */
[----:B------:R-:W3:Y:S01]  /*0e50*/  LDG.E.EL R18, desc[UR6][R30.64] ;  /* 0x000000061e127981 */ /* 0x000ee2000c2e1900 */
[-C--:B--2---:R-:W-:Y:S02]  /*0e60*/  FSETP.GEU.AND P3, PT, R29, R16.reuse, PT ;  /* 0x000000101d00720b */ /* 0x084fe40003f6e000 */
[----:B------:R-:W-:-:S11]  /*0e70*/  FSETP.NAN.AND P4, PT, R16, R16, PT ;  /* 0x000000101000720b */ /* 0x000fd60003f88000 */
[----:B------:R-:W-:Y:S01]  /*0e80*/  @P3 SEL R16, R16, R29, P4 ;  /* 0x0000001d10103207 */ /* 0x000fe20002000000 */
[----:B------:R-:W-:-:S04]  /*0e90*/  IMAD R29, R28, 0x2, R33 ;  /* 0x000000021c1d7824 */ /* 0x000fc800078e0221 */
[----:B------:R-:W-:-:S05]  /*0ea0*/  IMAD.WIDE R28, R29, 0x4, R26 ;  /* 0x000000041d1c7825 */ /* 0x000fca00078e021a */
[----:B------:R0:W2:Y:S01]  /*0eb0*/  LDG.E.EL R17, desc[UR6][R28.64] ;  /* 0x000000061c117981 */ /* 0x0000a2000c2e1900 */
[----:B------:R-:W-:-:S04]  /*0ec0*/  IMAD R33, R34, 0x2, R33 ;  /* 0x0000000222217824 */ /* 0x000fc800078e0221 */
[----:B------:R-:W-:-:S05]  /*0ed0*/  IMAD.WIDE R26, R33, 0x4, R26 ;  /* 0x00000004211a7825 */ /* 0x000fca00078e021a */
[----:B------:R-:W4:Y:S01]  /*0ee0*/  LDG.E.EL R19, desc[UR6][R26.64] ;  /* 0x000000061a137981 */ /* 0x000f22000c2e1900 */
[----:B---3--:R-:W-:Y:S02]  /*0ef0*/  FSETP.NAN.AND P6, PT, R18, R18, PT ;  /* 0x000000121200720b */ /* 0x008fe40003fc8000 */
[----:B------:R-:W-:Y:S01]  /*0f00*/  P2R R32, PR, RZ, 0x1 ;  /* 0x00000001ff207803 */ /* 0x000fe20000000000 */
[----:B------:R-:W-:Y:S01]  /*0f10*/  UPRMT UR4, UR5, 0x654, UR4 ;  /* 0x0000065405047896 */ /* 0x000fe20008000004 */
[----:B------:R-:W-:-:S05]  /*0f20*/  IMAD.SHL.U32 R3, R3, 0x4, RZ ;  /* 0x0000000403037824 */ /* 0x000fca00078e00ff */
[----:B------:R-:W-:-:S04]  /*0f30*/  LOP3.LUT R3, R3, 0x1fc, RZ, 0xc0, !PT ;  /* 0x000001fc03037812 */ /* 0x000fc800078ec0ff */
[----:B0-----:R-:W-:Y:S02]  /*0f40*/  LEA R29, R3, UR4, 0x2 ;  /* 0x00000004031d7c11 */ /* 0x001fe4000f8e10ff */
[----:B------:R-:W-:Y:S02]  /*0f50*/  LOP3.LUT R3, R0, R3, RZ, 0xfc, !PT ;  /* 0x0000000300037212 */ /* 0x000fe400078efcff */
[----:B------:R-:W-:Y:S02]  /*0f60*/  SHF.R.S32.HI R0, RZ, 0x1f, R0 ;  /* 0x0000001fff007819 */ /* 0x000fe40000011400 */
[-C--:B--2---:R-:W-:Y:S02]  /*0f70*/  FSETP.GEU.AND P4, PT, R40, R17.reuse, PT ;  /* 0x000000112800720b */ /* 0x084fe40003f8e000 */
[----:B------:R-:W-:-:S11]  /*0f80*/  FSETP.NAN.AND P5, PT, R17, R17, PT ;  /* 0x000000111100720b */ /* 0x000fd60003fa8000 */
[----:B------:R-:W-:Y:S02]  /*0f90*/  @P4 SEL R17, R17, R40, P5 ;  /* 0x0000002811114207 */ /* 0x000fe40002800000 */
[----:B------:R-:W-:Y:S02]  /*0fa0*/  FSETP.GEU.AND P5, PT, R35, R18, PT ;  /* 0x000000122300720b */ /* 0x000fe40003fae000 */
[----:B----4-:R-:W-:-:S11]  /*0fb0*/  FSETP.NAN.AND P0, PT, R19, R19, PT ;  /* 0x000000131300720b */ /* 0x010fd60003f08000 */
[----:B------:R-:W-:Y:S02]  /*0fc0*/  @P5 SEL R18, R18, R35, P6 ;  /* 0x0000002312125207 */ /* 0x000fe40003000000 */
[----:B------:R-:W-:-:S13]  /*0fd0*/  FSETP.GEU.AND P6, PT, R36, R19, PT ;  /* 0x000000132400720b */ /* 0x000fda0003fce000 */
[----:B------:R-:W-:Y:S02]  /*0fe0*/  @P6 SEL R19, R19, R36, P0 ;  /* 0x0000002413136207 */ /* 0x000fe40000000000 */
[----:B------:R-:W-:-:S04]  /*0ff0*/  ISETP.NE.AND P0, PT, R32, RZ, PT ;  /* 0x000000ff2000720c */ /* 0x000fc80003f05270 */
[----:B------:R-:W-:Y:S02]  /*1000*/  SEL R28, RZ, 0x1, !P0 ;  /* 0x00000001ff1c7807 */ /* 0x000fe40004000000 */
        /* <DEDUP_REMOVED lines=11> */
[----:B------:R-:W-:Y:S02]  /*10c0*/  SEL R28, R28, 0x2, P0 ;  /* 0x000000021c1c7807 */ /* 0x000fe40000000000 */
        /* <DEDUP_REMOVED lines=8> */
[----:B------:R-:W-:Y:S02]  /*1150*/  ISETP.NE.AND P0, PT, R4, RZ, PT ;  /* 0x000000ff0400720c */ /* 0x000fe40003f05270 */
[----:B------:R-:W0:Y:S02]  /*1160*/  S2R R4, SR_TID.X ;  /* 0x0000000000047919 */ /* 0x000e240000002100 */
[----:B0-----:R-:W-:-:S05]  /*1170*/  IMAD.SHL.U32 R4, R4, 0x8, RZ ;  /* 0x0000000804047824 */ /* 0x001fca00078e00ff */
[----:B------:R-:W-:-:S04]  /*1180*/  LOP3.LUT R4, R4, 0x3f8, RZ, 0xc0, !PT ;  /* 0x000003f804047812 */ /* 0x000fc800078ec0ff */
[----:B------:R-:W-:Y:S01]  /*1190*/  LEA R26, R4, UR4, 0x2 ;  /* 0x00000004041a7c11 */ /* 0x000fe2000f8e10ff */
[----:B------:R-:W-:-:S04]  /*11a0*/  ULDC.64 UR4, c[0x0][0x218] ;  /* 0x0000860000047ab9 */ /* 0x000fc80000000a00 */
[----:B------:R0:W-:Y:S04]  /*11b0*/  STS.128 [R26], R12 ;  /* 0x0000000c1a007388 */ /* 0x0001e80000000c00 */
[----:B------:R1:W-:Y:S01]  /*11c0*/  STS.128 [R26+0x10], R16 ;  /* 0x000010101a007388 */ /* 0x0003e20000000c00 */
[----:B------:R-:W-:Y:S01]  /*11d0*/  BAR.SYNC.DEFER_BLOCKING 0x0 ;  /* 0x0000000000007b1d */ /* 0x000fe20000010000 */
[----:B------:R-:W-:Y:S02]  /*11e0*/  SEL R21, R21, 0x2, P0 ;  /* 0x0000000215157807 */ /* 0x000fe40000000000 */
[----:B------:R-:W-:Y:S02]  /*11f0*/  SEL R23, R23, 0x3, P1 ;  /* 0x0000000317177807 */ /* 0x000fe40000800000 */
[----:B------:R-:W-:-:S02]  /*1200*/  SEL R27, R21, 0x3, P4 ;  /* 0x00000003151b7807 */ /* 0x000fc40002000000 */
[----:B------:R-:W-:Y:S01]  /*1210*/  ISETP.NE.AND P0, PT, R7, RZ, PT ;  /* 0x000000ff0700720c */ /* 0x000fe20003f05270 */
[----:B------:R-:W2:Y:S01]  /*1220*/  LDC.64 R20, c[0x0][0x218] ;  /* 0x00008600ff147b82 */ /* 0x000ea20000000a00 */
[----:B------:R-:W-:Y:S02]  /*1230*/  ISETP.NE.AND P1, PT, R6, RZ, PT ;  /* 0x000000ff0600720c */ /* 0x000fe40003f25270 */
[----:B------:R-:W-:Y:S02]  /*1240*/  ISETP.NE.AND P4, PT, R5, RZ, PT ;  /* 0x000000ff0500720c */ /* 0x000fe40003f85270 */
[----:B------:R-:W-:Y:S01]  /*1250*/  SEL R25, R25, 0x3, P2 ;  /* 0x0000000319197807 */ /* 0x000fe20001000000 */
[----:B------:R-:W3:Y:S04]  /*1260*/  LDS.128 R8, [R29] ;  /* 0x000000001d087984 */ /* 0x000ee80000000c00 */
[----:B------:R4:W5:Y:S01]  /*1270*/  LDS.128 R4, [R29+0x800] ;  /* 0x000800001d047984 */ /* 0x0009620000000c00 */
[----:B------:R-:W-:-:S04]  /*1280*/  ISETP.NE.AND P2, PT, R39, RZ, PT ;  /* 0x000000ff2700720c */ /* 0x000fc80003f45270 */
[----:B------:R-:W-:Y:S02]  /*1290*/  SEL R28, R28, 0x3, P2 ;  /* 0x000000031c1c7807 */ /* 0x000fe40001000000 */
[----:B------:R-:W-:Y:S02]  /*12a0*/  ISETP.NE.AND P2, PT, R38, RZ, PT ;  /* 0x000000ff2600720c */ /* 0x000fe40003f45270 */
[----:B0-----:R-:W-:Y:S02]  /*12b0*/  SEL R13, RZ, 0x1, !P4 ;  /* 0x00000001ff0d7807 */ /* 0x001fe40006000000 */
[----:B------:R-:W-:Y:S02]  /*12c0*/  SEL R24, R24, 0x3, P2 ;  /* 0x0000000318187807 */ /* 0x000fe40001000000 */
[----:B------:R-:W-:Y:S02]  /*12d0*/  ISETP.NE.AND P2, PT, R37, RZ, PT ;  /* 0x000000ff2500720c */ /* 0x000fe40003f45270 */
[----:B------:R-:W-:-:S02]  /*12e0*/  SEL R12, RZ, 0x1, !P0 ;  /* 0x00000001ff0c7807 */ /* 0x000fc40004000000 */
[----:B------:R-:W-:Y:S02]  /*12f0*/  SEL R13, R13, 0x2, P1 ;  /* 0x000000020d0d7807 */ /* 0x000fe40000800000 */
[----:B------:R-:W-:Y:S02]  /*1300*/  SEL R12, R12, 0x2, P2 ;  /* 0x000000020c0c7807 */ /* 0x000fe40001000000 */
[----:B------:R-:W-:Y:S02]  /*1310*/  SEL R22, R22, 0x3, P3 ;  /* 0x0000000316167807 */ /* 0x000fe40001800000 */
[----:B------:R-:W-:Y:S02]  /*1320*/  SEL R13, R13, 0x3, P5 ;  /* 0x000000030d0d7807 */ /* 0x000fe40002800000 */
[----:B-1----:R-:W-:Y:S02]  /*1330*/  SEL R16, R12, 0x3, P6 ;  /* 0x000000030c107807 */ /* 0x002fe40003000000 */
[----:B------:R-:W-:-:S02]  /*1340*/  LEA R12, P0, R3, UR4, 0x2 ;  /* 0x00000004030c7c11 */ /* 0x000fc4000f8010ff */
[----:B------:R-:W-:Y:S02]  /*1350*/  PRMT R28, R28, 0x3340, R25 ;  /* 0x000033401c1c7816 */ /* 0x000fe40000000019 */
[----:B------:R-:W-:Y:S02]  /*1360*/  PRMT R23, R23, 0x3340, R24 ;  /* 0x0000334017177816 */ /* 0x000fe40000000018 */
[----:B------:R-:W-:Y:S02]  /*1370*/  PRMT R22, R22, 0x3340, R27 ;  /* 0x0000334016167816 */ /* 0x000fe4000000001b */
[----:B------:R-:W-:Y:S02]  /*1380*/  IADD3 R14, P1, R2, UR8, RZ ;  /* 0x00000008020e7c10 */ /* 0x000fe4000ff3e0ff */
[----:B----4-:R-:W-:Y:S01]  /*1390*/  PRMT R29, R13, 0x3340, R16 ;  /* 0x000033400d1d7816 */ /* 0x010fe20000000010 */
[C---:B--2---:R-:W-:Y:S01]  /*13a0*/  IMAD.WIDE R20, R3.reuse, 0x4, R20 ;  /* 0x0000000403147825 */ /* 0x044fe200078e0214 */
[----:B------:R-:W-:-:S02]  /*13b0*/  LEA.HI.X R13, R3, UR5, R0, 0x2, P0 ;  /* 0x00000005030d7c11 */ /* 0x000fc400080f1400 */
[----:B------:R-:W-:Y:S02]  /*13c0*/  LEA.HI.X.SX32 R15, R2, UR9, 0x1, P1 ;  /* 0x00000009020f7c11 */ /* 0x000fe400088f0eff */
[----:B------:R-:W-:Y:S02]  /*13d0*/  PRMT R28, R23, 0x5410, R28 ;  /* 0x00005410171c7816 */ /* 0x000fe4000000001c */
[----:B------:R-:W-:Y:S01]  /*13e0*/  PRMT R29, R22, 0x5410, R29 ;  /* 0x00005410161d7816 */ /* 0x000fe2000000001d */
[----:B---3--:R-:W-:Y:S04]  /*13f0*/  STG.E.128 desc[UR6][R20.64], R8 ;  /* 0x0000000814007986 */ /* 0x008fe8000c101d06 */
[----:B-----5:R-:W-:Y:S04]  /*1400*/  STG.E.128 desc[UR6][R12.64+0x800], R4 ;  /* 0x000800040c007986 */ /* 0x020fe8000c101d06 */
[----:B------:R-:W-:Y:S01]  /*1410*/  STG.E.64 desc[UR6][R14.64], R28 ;  /* 0x0000001c0e007986 */ /* 0x000fe2000c101b06 */
[----:B------:R-:W-:Y:S05]  /*1420*/  EXIT ;  /* 0x000000000000794d */ /* 0x000fea0003800000 */
.L_x_0:
[----:B------:R-:W-:-:S00]  /*1430*/  BRA `(.L_x_0) ;  /* 0xfffffffc00fc7947 */ /* 0x000fc0000383ffff */
[----:B------:R-:W-:-:S00]  /*1440*/  NOP ;  /* 0x0000000000007918 */ /* 0x000fc00000000000 */
        /* <DEDUP_REMOVED lines=11> */
.L_x_1:


//--------------------- .nv.shared.triton_poi_fused_max_pool2d_with_indices_4 --------------------------
	.section	.nv.shared.triton_poi_fused_max_pool2d_with_indices_4,"aw",@nobits
	.sectionflags	@""
	.align	16
	.zero		1024


//--------------------- .nv.constant0.triton_poi_fused_max_pool2d_with_indices_4 --------------------------
	.section	.nv.constant0.triton_poi_fused_max_pool2d_with_indices_4,"a",@progbits
	.sectionflags	@""
	.align	4
.nv.constant0.triton_poi_fused_max_pool2d_with_indices_4:
	.zero		556
